	.headerflags	@"EF_CUDA_TEXMODE_UNIFIED EF_CUDA_64BIT_ADDRESS EF_CUDA_ACCELERATORS EF_CUDA_SM90 EF_CUDA_VIRTUAL_SM(EF_CUDA_SM90)"
	.elftype	@"ET_EXEC"


//--------------------- .nv.info                  --------------------------
	.section	.nv.info,"",@"SHT_CUDA_INFO"
	.align	4


	//----- nvinfo : EIATTR_REGCOUNT
	.align		4
        /*0000*/ 	.byte	0x04, 0x2f
        /*0002*/ 	.short	(.L_1 - .L_0)
	.align		4
.L_0:
        /*0004*/ 	.word	index@(triton_poi_fused_reflection_pad2d_47)
        /*0008*/ 	.word	0x00000020


	//----- nvinfo : EIATTR_MIN_STACK_SIZE
	.align		4
.L_1:
        /*000c*/ 	.byte	0x04, 0x12
        /*000e*/ 	.short	(.L_3 - .L_2)
	.align		4
.L_2:
        /*0010*/ 	.word	index@(triton_poi_fused_reflection_pad2d_47)
        /*0014*/ 	.word	0x00000000


	//----- nvinfo : EIATTR_FRAME_SIZE
	.align		4
.L_3:
        /*0018*/ 	.byte	0x04, 0x11
        /*001a*/ 	.short	(.L_5 - .L_4)
	.align		4
.L_4:
        /*001c*/ 	.word	index@(triton_poi_fused_reflection_pad2d_47)
        /*0020*/ 	.word	0x00000000


	//----- nvinfo : EIATTR_MIN_STACK_SIZE
	.align		4
.L_5:
        /*0024*/ 	.byte	0x04, 0x12
        /*0026*/ 	.short	(.L_7 - .L_6)
	.align		4
.L_6:
        /*0028*/ 	.word	index@(triton_poi_fused_reflection_pad2d_47)
        /*002c*/ 	.word	0x00000000
.L_7:


//--------------------- .nv.info.triton_poi_fused_reflection_pad2d_47 --------------------------
	.section	.nv.info.triton_poi_fused_reflection_pad2d_47,"",@"SHT_CUDA_INFO"
	.sectionflags	@""
	.align	4


	//----- nvinfo : EIATTR_CUDA_API_VERSION
	.align		4
        /*0000*/ 	.byte	0x04, 0x37
        /*0002*/ 	.short	(.L_9 - .L_8)
.L_8:
        /*0004*/ 	.word	0x0000007c


	//----- nvinfo : EIATTR_KPARAM_INFO
	.align		4
.L_9:
        /*0008*/ 	.byte	0x04, 0x17
        /*000a*/ 	.short	(.L_11 - .L_10)
.L_10:
        /*000c*/ 	.word	0x00000000
        /*0010*/ 	.short	0x0006
        /*0012*/ 	.short	0x0030
        /*0014*/ 	.byte	0x00, 0xf0, 0x11, 0x00


	//----- nvinfo : EIATTR_KPARAM_INFO
	.align		4
.L_11:
        /*0018*/ 	.byte	0x04, 0x17
        /*001a*/ 	.short	(.L_13 - .L_12)
.L_12:
        /*001c*/ 	.word	0x00000000
        /*0020*/ 	.short	0x0005
        /*0022*/ 	.short	0x0028
        /*0024*/ 	.byte	0x00, 0xf4, 0x21, 0x00


	//----- nvinfo : EIATTR_KPARAM_INFO
	.align		4
.L_13:
        /*0028*/ 	.byte	0x04, 0x17
        /*002a*/ 	.short	(.L_15 - .L_14)
.L_14:
        /*002c*/ 	.word	0x00000000
        /*0030*/ 	.short	0x0004
        /*0032*/ 	.short	0x0020
        /*0034*/ 	.byte	0x00, 0xf4, 0x21, 0x00


	//----- nvinfo : EIATTR_KPARAM_INFO
	.align		4
.L_15:
        /*0038*/ 	.byte	0x04, 0x17
        /*003a*/ 	.short	(.L_17 - .L_16)
.L_16:
        /*003c*/ 	.word	0x00000000
        /*0040*/ 	.short	0x0003
        /*0042*/ 	.short	0x0018
        /*0044*/ 	.byte	0x00, 0xf4, 0x21, 0x00


	//----- nvinfo : EIATTR_KPARAM_INFO
	.align		4
.L_17:
        /*0048*/ 	.byte	0x04, 0x17
        /*004a*/ 	.short	(.L_19 - .L_18)
.L_18:
        /*004c*/ 	.word	0x00000000
        /*0050*/ 	.short	0x0002
        /*0052*/ 	.short	0x0010
        /*0054*/ 	.byte	0x00, 0xf4, 0x21, 0x00


	//----- nvinfo : EIATTR_KPARAM_INFO
	.align		4
.L_19:
        /*0058*/ 	.byte	0x04, 0x17
        /*005a*/ 	.short	(.L_21 - .L_20)
.L_20:
        /*005c*/ 	.word	0x00000000
        /*0060*/ 	.short	0x0001
        /*0062*/ 	.short	0x0008
        /*0064*/ 	.byte	0x00, 0xf4, 0x21, 0x00


	//----- nvinfo : EIATTR_KPARAM_INFO
	.align		4
.L_21:
        /*0068*/ 	.byte	0x04, 0x17
        /*006a*/ 	.short	(.L_23 - .L_22)
.L_22:
        /*006c*/ 	.word	0x00000000
        /*0070*/ 	.short	0x0000
        /*0072*/ 	.short	0x0000
        /*0074*/ 	.byte	0x00, 0xf4, 0x21, 0x00


	//----- nvinfo : EIATTR_SPARSE_MMA_MASK
	.align		4
.L_23:
        /*0078*/ 	.byte	0x03, 0x50
        /*007a*/ 	.short	0x0000


	//----- nvinfo : EIATTR_MAXREG_COUNT
	.align		4
        /*007c*/ 	.byte	0x03, 0x1b
        /*007e*/ 	.short	0x00ff


	//----- nvinfo : EIATTR_EXIT_INSTR_OFFSETS
	.align		4
        /*0080*/ 	.byte	0x04, 0x1c
        /*0082*/ 	.short	(.L_25 - .L_24)


	//   ....[0]....
.L_24:
        /*0084*/ 	.word	0x00000f30


	//----- nvinfo : EIATTR_REQNTID
	.align		4
.L_25:
        /*0088*/ 	.byte	0x04, 0x10
        /*008a*/ 	.short	(.L_27 - .L_26)
.L_26:
        /*008c*/ 	.word	0x00000080
        /*0090*/ 	.word	0x00000001
        /*0094*/ 	.word	0x00000001


	//----- nvinfo : EIATTR_CBANK_PARAM_SIZE
	.align		4
.L_27:
        /*0098*/ 	.byte	0x03, 0x19
        /*009a*/ 	.short	0x0034


	//----- nvinfo : EIATTR_PARAM_CBANK
	.align		4
        /*009c*/ 	.byte	0x04, 0x0a
        /*009e*/ 	.short	(.L_29 - .L_28)
	.align		4
.L_28:
        /*00a0*/ 	.word	index@(.nv.constant0.triton_poi_fused_reflection_pad2d_47)
        /*00a4*/ 	.short	0x0210
        /*00a6*/ 	.short	0x0034


	//----- nvinfo : EIATTR_SW_WAR
	.align		4
.L_29:
        /*00a8*/ 	.byte	0x04, 0x36
        /*00aa*/ 	.short	(.L_31 - .L_30)
.L_30:
        /*00ac*/ 	.word	0x00000008
.L_31:


//--------------------- .nv.callgraph             --------------------------
	.section	.nv.callgraph,"",@"SHT_CUDA_CALLGRAPH"
	.align	4
	.sectionentsize	8
	.align		4
        /*0000*/ 	.word	0x00000000
	.align		4
        /*0004*/ 	.word	0xffffffff
	.align		4
        /*0008*/ 	.word	0x00000000
	.align		4
        /*000c*/ 	.word	0xfffffffe
	.align		4
        /*0010*/ 	.word	0x00000000
	.align		4
        /*0014*/ 	.word	0xfffffffd
	.align		4
        /*0018*/ 	.word	0x00000000
	.align		4
        /*001c*/ 	.word	0xfffffffc


//--------------------- .text.triton_poi_fused_reflection_pad2d_47 --------------------------
	.section	.text.triton_poi_fused_reflection_pad2d_47,"ax",@progbits
	.align	128
        .global         triton_poi_fused_reflection_pad2d_47
        .type           triton_poi_fused_reflection_pad2d_47,@function
        .size           triton_poi_fused_reflection_pad2d_47,(.L_x_1 - triton_poi_fused_reflection_pad2d_47)
        .other          triton_poi_fused_reflection_pad2d_47,@"STO_CUDA_ENTRY STV_DEFAULT"
triton_poi_fused_reflection_pad2d_47:
.text.triton_poi_fused_reflection_pad2d_47:
[----:B------:R-:W-:Y:S01]  /*0000*/  LDC R1, c[0x0][0x28] ;  /* 0x00000a00ff017b82 */ /* 0x000fe20000000800 */
[----:B------:R-:W1:Y:S01]  /*0010*/  S2R R0, SR_TID.X ;  /* 0x0000000000007919 */ /* 0x000e620000002100 */
[----:B------:R-:W-:Y:S01]  /*0020*/  ULDC.64 UR4, c[0x0][0x208] ;  /* 0x0000820000047ab9 */ /* 0x000fe20000000a00 */
[----:B------:R-:W2:Y:S01]  /*0030*/  S2R R23, SR_CTAID.X ;  /* 0x0000000000177919 */ /* 0x000ea20000002500 */
[----:B-1----:R-:W-:-:S05]  /*0040*/  IMAD.SHL.U32 R0, R0, 0x4, RZ ;  /* 0x0000000400007824 */ /* 0x002fca00078e00ff */
[----:B------:R-:W-:-:S05]  /*0050*/  LOP3.LUT R0, R0, 0x1fc, RZ, 0xc0, !PT ;  /* 0x000001fc00007812 */ /* 0x000fca00078ec0ff */
[----:B--2---:R-:W-:-:S04]  /*0060*/  IMAD R23, R23, 0x400, R0 ;  /* 0x0000040017177824 */ /* 0x004fc800078e0200 */
[C---:B------:R-:W-:Y:S01]  /*0070*/  IMAD.HI R6, R23.reuse, 0x3e0f83e1, RZ ;  /* 0x3e0f83e117067827 */ /* 0x040fe200078e02ff */
[----:B------:R-:W-:Y:S02]  /*0080*/  IADD3 R11, R23, 0x1, RZ ;  /* 0x00000001170b7810 */ /* 0x000fe40007ffe0ff */
[----:B------:R-:W-:Y:S01]  /*0090*/  IADD3 R4, R23, 0x201, RZ ;  /* 0x0000020117047810 */ /* 0x000fe20007ffe0ff */
[----:B------:R-:W-:Y:S01]  /*00a0*/  IMAD.HI R27, R23, 0x3c2e1347, RZ ;  /* 0x3c2e1347171b7827 */ /* 0x000fe200078e02ff */
[----:B------:R-:W-:Y:S02]  /*00b0*/  SHF.R.U32.HI R3, RZ, 0x1f, R6 ;  /* 0x0000001fff037819 */ /* 0x000fe40000011606 */
[----:B------:R-:W-:Y:S01]  /*00c0*/  IADD3 R7, R23, 0x202, RZ ;  /* 0x0000020217077810 */ /* 0x000fe20007ffe0ff */
[----:B------:R-:W-:Y:S01]  /*00d0*/  IMAD.HI R12, R11, 0x3e0f83e1, RZ ;  /* 0x3e0f83e10b0c7827 */ /* 0x000fe200078e02ff */
[----:B------:R-:W-:Y:S02]  /*00e0*/  LEA.HI.SX32 R6, R6, R3, 0x1c ;  /* 0x0000000306067211 */ /* 0x000fe400078fe2ff */
[----:B------:R-:W-:Y:S01]  /*00f0*/  SHF.R.U32.HI R8, RZ, 0x1f, R27 ;  /* 0x0000001fff087819 */ /* 0x000fe2000001161b */
[C---:B------:R-:W-:Y:S01]  /*0100*/  VIADD R9, R23.reuse, 0x2 ;  /* 0x0000000217097836 */ /* 0x040fe20000000000 */
[----:B------:R-:W-:Y:S01]  /*0110*/  SHF.R.U32.HI R3, RZ, 0x1f, R12 ;  /* 0x0000001fff037819 */ /* 0x000fe2000001160c */
[----:B------:R-:W-:Y:S01]  /*0120*/  VIADD R10, R23, 0x3 ;  /* 0x00000003170a7836 */ /* 0x000fe20000000000 */
[----:B------:R-:W-:Y:S01]  /*0130*/  LEA.HI.SX32 R27, R27, R8, 0x16 ;  /* 0x000000081b1b7211 */ /* 0x000fe200078fb2ff */
[----:B------:R-:W-:Y:S01]  /*0140*/  IMAD.HI R2, R9, 0x3e0f83e1, RZ ;  /* 0x3e0f83e109027827 */ /* 0x000fe200078e02ff */
[----:B------:R-:W-:-:S03]  /*0150*/  LEA.HI.SX32 R12, R12, R3, 0x1c ;  /* 0x000000030c0c7211 */ /* 0x000fc600078fe2ff */
[C---:B------:R-:W-:Y:S01]  /*0160*/  VIADD R5, R23.reuse, 0x203 ;  /* 0x0000020317057836 */ /* 0x040fe20000000000 */
[----:B------:R-:W-:Y:S01]  /*0170*/  SHF.R.U32.HI R3, RZ, 0x1f, R2 ;  /* 0x0000001fff037819 */ /* 0x000fe20000011602 */
[----:B------:R-:W-:Y:S02]  /*0180*/  VIADD R8, R23, 0x200 ;  /* 0x0000020017087836 */ /* 0x000fe40000000000 */
[----:B------:R-:W-:Y:S01]  /*0190*/  IMAD.HI R13, R10, 0x3e0f83e1, RZ ;  /* 0x3e0f83e10a0d7827 */ /* 0x000fe200078e02ff */
[----:B------:R-:W-:-:S03]  /*01a0*/  LEA.HI.SX32 R3, R2, R3, 0x1c ;  /* 0x0000000302037211 */ /* 0x000fc600078fe2ff */
[----:B------:R-:W-:Y:S01]  /*01b0*/  IMAD.HI R14, R5, 0x3e0f83e1, RZ ;  /* 0x3e0f83e1050e7827 */ /* 0x000fe200078e02ff */
[----:B------:R-:W-:-:S03]  /*01c0*/  SHF.R.U32.HI R0, RZ, 0x1f, R13 ;  /* 0x0000001fff007819 */ /* 0x000fc6000001160d */
[----:B------:R-:W-:Y:S01]  /*01d0*/  IMAD.HI R2, R8, 0x3e0f83e1, RZ ;  /* 0x3e0f83e108027827 */ /* 0x000fe200078e02ff */
[----:B------:R-:W-:Y:S02]  /*01e0*/  SHF.R.U32.HI R17, RZ, 0x1f, R14 ;  /* 0x0000001fff117819 */ /* 0x000fe4000001160e */
[----:B------:R-:W-:Y:S01]  /*01f0*/  LEA.HI.SX32 R13, R13, R0, 0x1c ;  /* 0x000000000d0d7211 */ /* 0x000fe200078fe2ff */
[----:B------:R-:W-:Y:S01]  /*0200*/  IMAD.HI R15, R4, 0x3e0f83e1, RZ ;  /* 0x3e0f83e1040f7827 */ /* 0x000fe200078e02ff */
[----:B------:R-:W-:Y:S02]  /*0210*/  SHF.R.U32.HI R19, RZ, 0x1f, R2 ;  /* 0x0000001fff137819 */ /* 0x000fe40000011602 */
[----:B------:R-:W-:Y:S01]  /*0220*/  LEA.HI.SX32 R14, R14, R17, 0x1c ;  /* 0x000000110e0e7211 */ /* 0x000fe200078fe2ff */
[----:B------:R-:W-:Y:S01]  /*0230*/  IMAD.HI R16, R6, 0x3e0f83e1, RZ ;  /* 0x3e0f83e106107827 */ /* 0x000fe200078e02ff */
[----:B------:R-:W-:Y:S02]  /*0240*/  SHF.R.U32.HI R0, RZ, 0x1f, R15 ;  /* 0x0000001fff007819 */ /* 0x000fe4000001160f */
[----:B------:R-:W-:Y:S01]  /*0250*/  LEA.HI.SX32 R2, R2, R19, 0x1c ;  /* 0x0000001302027211 */ /* 0x000fe200078fe2ff */
[----:B------:R-:W-:Y:S01]  /*0260*/  IMAD R17, R12, 0x42, RZ ;  /* 0x000000420c117824 */ /* 0x000fe200078e02ff */
[----:B------:R-:W-:Y:S01]  /*0270*/  SHF.R.U32.HI R19, RZ, 0x1f, R16 ;  /* 0x0000001fff137819 */ /* 0x000fe20000011610 */
[----:B------:R-:W-:Y:S01]  /*0280*/  IMAD R13, R13, 0x42, RZ ;  /* 0x000000420d0d7824 */ /* 0x000fe200078e02ff */
[----:B------:R-:W-:Y:S01]  /*0290*/  LEA.HI.SX32 R15, R15, R0, 0x1c ;  /* 0x000000000f0f7211 */ /* 0x000fe200078fe2ff */
[----:B------:R-:W-:Y:S01]  /*02a0*/  IMAD.HI R18, R7, 0x3e0f83e1, RZ ;  /* 0x3e0f83e107127827 */ /* 0x000fe200078e02ff */
[----:B------:R-:W-:-:S02]  /*02b0*/  LEA.HI.SX32 R12, R16, R19, 0x1c ;  /* 0x00000013100c7211 */ /* 0x000fc400078fe2ff */
[----:B------:R-:W-:Y:S01]  /*02c0*/  LOP3.LUT R16, RZ, R17, RZ, 0x33, !PT ;  /* 0x00000011ff107212 */ /* 0x000fe200078e33ff */
[----:B------:R-:W-:Y:S01]  /*02d0*/  IMAD.HI R17, R3, 0x3e0f83e1, RZ ;  /* 0x3e0f83e103117827 */ /* 0x000fe200078e02ff */
[----:B------:R-:W-:Y:S02]  /*02e0*/  LOP3.LUT R13, RZ, R13, RZ, 0x33, !PT ;  /* 0x0000000dff0d7212 */ /* 0x000fe400078e33ff */
[----:B------:R-:W-:Y:S01]  /*02f0*/  SHF.R.U32.HI R21, RZ, 0x1f, R18 ;  /* 0x0000001fff157819 */ /* 0x000fe20000011612 */
[----:B------:R-:W-:Y:S02]  /*0300*/  IMAD R15, R15, 0x42, RZ ;  /* 0x000000420f0f7824 */ /* 0x000fe400078e02ff */
[----:B------:R-:W-:Y:S01]  /*0310*/  IMAD.IADD R11, R11, 0x1, R16 ;  /* 0x000000010b0b7824 */ /* 0x000fe200078e0210 */
[----:B------:R-:W-:Y:S01]  /*0320*/  SHF.R.U32.HI R16, RZ, 0x1f, R17 ;  /* 0x0000001fff107819 */ /* 0x000fe20000011611 */
[----:B------:R-:W-:Y:S01]  /*0330*/  IMAD R14, R14, 0x42, RZ ;  /* 0x000000420e0e7824 */ /* 0x000fe200078e02ff */
[----:B------:R-:W-:Y:S01]  /*0340*/  LOP3.LUT R15, RZ, R15, RZ, 0x33, !PT ;  /* 0x0000000fff0f7212 */ /* 0x000fe200078e33ff */
[----:B------:R-:W-:Y:S01]  /*0350*/  IMAD.IADD R10, R10, 0x1, R13 ;  /* 0x000000010a0a7824 */ /* 0x000fe200078e020d */
[----:B------:R-:W-:Y:S01]  /*0360*/  LEA.HI.SX32 R13, R17, R16, 0x1c ;  /* 0x00000010110d7211 */ /* 0x000fe200078fe2ff */
[----:B------:R-:W-:Y:S01]  /*0370*/  IMAD.HI R25, R8, 0x3c2e1347, RZ ;  /* 0x3c2e134708197827 */ /* 0x000fe200078e02ff */
[----:B------:R-:W-:-:S02]  /*0380*/  LOP3.LUT R16, RZ, R14, RZ, 0x33, !PT ;  /* 0x0000000eff107212 */ /* 0x000fc400078e33ff */
[----:B------:R-:W-:Y:S01]  /*0390*/  LEA.HI.SX32 R0, R18, R21, 0x1c ;  /* 0x0000001512007211 */ /* 0x000fe200078fe2ff */
[----:B------:R-:W-:Y:S01]  /*03a0*/  IMAD.IADD R4, R4, 0x1, R15 ;  /* 0x0000000104047824 */ /* 0x000fe200078e020f */
[----:B------:R-:W-:Y:S01]  /*03b0*/  SHF.R.U32.HI R18, RZ, 0x1f, R25 ;  /* 0x0000001fff127819 */ /* 0x000fe20000011619 */
[----:B------:R-:W-:Y:S01]  /*03c0*/  IMAD.HI R15, R2, 0x3e0f83e1, RZ ;  /* 0x3e0f83e1020f7827 */ /* 0x000fe200078e02ff */
[----:B------:R-:W-:Y:S01]  /*03d0*/  IABS R10, R10 ;  /* 0x0000000a000a7213 */ /* 0x000fe20000000000 */
[----:B------:R-:W1:Y:S01]  /*03e0*/  LDC.64 R20, c[0x0][0x210] ;  /* 0x00008400ff147b82 */ /* 0x000e620000000a00 */
[----:B------:R-:W-:Y:S01]  /*03f0*/  LEA.HI.SX32 R25, R25, R18, 0x16 ;  /* 0x0000001219197211 */ /* 0x000fe200078fb2ff */
[----:B------:R-:W-:Y:S01]  /*0400*/  IMAD.IADD R5, R5, 0x1, R16 ;  /* 0x0000000105057824 */ /* 0x000fe200078e0210 */
[----:B------:R-:W-:Y:S01]  /*0410*/  SHF.R.U32.HI R16, RZ, 0x1f, R15 ;  /* 0x0000001fff107819 */ /* 0x000fe2000001160f */
[----:B------:R-:W-:Y:S01]  /*0420*/  IMAD R12, R12, 0x42, RZ ;  /* 0x000000420c0c7824 */ /* 0x000fe200078e02ff */
[----:B------:R-:W-:Y:S01]  /*0430*/  IABS R4, R4 ;  /* 0x0000000400047213 */ /* 0x000fe20000000000 */
[----:B------:R-:W-:Y:S01]  /*0440*/  IMAD.HI R14, R0, 0x3e0f83e1, RZ ;  /* 0x3e0f83e1000e7827 */ /* 0x000fe200078e02ff */
[----:B------:R-:W-:-:S02]  /*0450*/  LEA.HI.SX32 R16, R15, R16, 0x1c ;  /* 0x000000100f107211 */ /* 0x000fc400078fe2ff */
[----:B------:R-:W-:Y:S01]  /*0460*/  LOP3.LUT R15, RZ, R12, RZ, 0x33, !PT ;  /* 0x0000000cff0f7212 */ /* 0x000fe200078e33ff */
[----:B------:R-:W-:Y:S01]  /*0470*/  IMAD R12, R6, 0x42, RZ ;  /* 0x00000042060c7824 */ /* 0x000fe200078e02ff */
[----:B------:R-:W-:Y:S01]  /*0480*/  SHF.R.U32.HI R19, RZ, 0x1f, R14 ;  /* 0x0000001fff137819 */ /* 0x000fe2000001160e */
[----:B------:R-:W-:Y:S01]  /*0490*/  IMAD R13, R13, 0x42, RZ ;  /* 0x000000420d0d7824 */ /* 0x000fe200078e02ff */
[----:B------:R-:W-:Y:S01]  /*04a0*/  IADD3 R6, R6, R15, RZ ;  /* 0x0000000f06067210 */ /* 0x000fe20007ffe0ff */
[----:B------:R-:W-:Y:S01]  /*04b0*/  IMAD R18, R3, 0x42, RZ ;  /* 0x0000004203127824 */ /* 0x000fe200078e02ff */
[----:B------:R-:W-:Y:S01]  /*04c0*/  LOP3.LUT R12, RZ, R12, RZ, 0x33, !PT ;  /* 0x0000000cff0c7212 */ /* 0x000fe200078e33ff */
[----:B------:R-:W-:Y:S01]  /*04d0*/  IMAD R16, R16, 0x42, RZ ;  /* 0x0000004210107824 */ /* 0x000fe200078e02ff */
[----:B------:R-:W-:Y:S01]  /*04e0*/  LEA.HI.SX32 R19, R14, R19, 0x1c ;  /* 0x000000130e137211 */ /* 0x000fe200078fe2ff */
[----:B------:R-:W-:Y:S01]  /*04f0*/  IMAD R17, R2, 0x42, RZ ;  /* 0x0000004202117824 */ /* 0x000fe200078e02ff */
[----:B------:R-:W-:Y:S01]  /*0500*/  LOP3.LUT R14, RZ, R13, RZ, 0x33, !PT ;  /* 0x0000000dff0e7212 */ /* 0x000fe200078e33ff */
[----:B------:R-:W-:Y:S01]  /*0510*/  VIADD R10, R10, 0xffffffc1 ;  /* 0xffffffc10a0a7836 */ /* 0x000fe20000000000 */
[----:B------:R-:W-:Y:S01]  /*0520*/  LOP3.LUT R18, RZ, R18, RZ, 0x33, !PT ;  /* 0x00000012ff127212 */ /* 0x000fe200078e33ff */
[----:B------:R-:W-:Y:S01]  /*0530*/  IMAD R19, R19, 0x42, RZ ;  /* 0x0000004213137824 */ /* 0x000fe200078e02ff */
[----:B------:R-:W-:Y:S01]  /*0540*/  IADD3 R12, R23, R12, RZ ;  /* 0x0000000c170c7210 */ /* 0x000fe20007ffe0ff */
[----:B------:R-:W-:Y:S01]  /*0550*/  IMAD.IADD R3, R3, 0x1, R14 ;  /* 0x0000000103037824 */ /* 0x000fe200078e020e */
[----:B------:R-:W-:Y:S01]  /*0560*/  IADD3 R9, R9, R18, RZ ;  /* 0x0000001209097210 */ /* 0x000fe20007ffe0ff */
[----:B------:R-:W-:Y:S01]  /*0570*/  IMAD R18, R0, 0x42, RZ ;  /* 0x0000004200127824 */ /* 0x000fe200078e02ff */
[----:B------:R-:W-:-:S02]  /*0580*/  IABS R14, R12 ;  /* 0x0000000c000e7213 */ /* 0x000fc40000000000 */
[----:B------:R-:W-:Y:S02]  /*0590*/  IABS R12, R11 ;  /* 0x0000000b000c7213 */ /* 0x000fe40000000000 */
[----:B------:R-:W-:Y:S01]  /*05a0*/  IABS R15, R9 ;  /* 0x00000009000f7213 */ /* 0x000fe20000000000 */
[----:B------:R-:W-:Y:S01]  /*05b0*/  IMAD.MOV.U32 R11, RZ, RZ, R14 ;  /* 0x000000ffff0b7224 */ /* 0x000fe200078e000e */
[----:B------:R-:W-:Y:S02]  /*05c0*/  MOV R9, R12 ;  /* 0x0000000c00097202 */ /* 0x000fe40000000f00 */
[----:B------:R-:W-:Y:S01]  /*05d0*/  LOP3.LUT R13, RZ, R16, RZ, 0x33, !PT ;  /* 0x00000010ff0d7212 */ /* 0x000fe200078e33ff */
[----:B------:R-:W-:Y:S01]  /*05e0*/  IMAD.MOV.U32 R12, RZ, RZ, R15 ;  /* 0x000000ffff0c7224 */ /* 0x000fe200078e000f */
[----:B------:R-:W-:Y:S01]  /*05f0*/  LOP3.LUT R18, RZ, R18, RZ, 0x33, !PT ;  /* 0x00000012ff127212 */ /* 0x000fe200078e33ff */
[----:B------:R-:W-:Y:S01]  /*0600*/  VIADD R9, R9, 0xffffffc1 ;  /* 0xffffffc109097836 */ /* 0x000fe20000000000 */
[----:B------:R-:W-:Y:S01]  /*0610*/  LOP3.LUT R17, RZ, R17, RZ, 0x33, !PT ;  /* 0x00000011ff117212 */ /* 0x000fe200078e33ff */
[----:B------:R-:W-:Y:S01]  /*0620*/  IMAD.IADD R2, R2, 0x1, R13 ;  /* 0x0000000102027824 */ /* 0x000fe200078e020d */
[----:B------:R-:W-:Y:S01]  /*0630*/  IADD3 R12, R12, -0x3f, RZ ;  /* 0xffffffc10c0c7810 */ /* 0x000fe20007ffe0ff */
[----:B------:R-:W-:Y:S01]  /*0640*/  IMAD.IADD R7, R7, 0x1, R18 ;  /* 0x0000000107077824 */ /* 0x000fe200078e0212 */
[----:B------:R-:W-:-:S02]  /*0650*/  IABS R9, R9 ;  /* 0x0000000900097213 */ /* 0x000fc40000000000 */
[----:B------:R-:W-:Y:S02]  /*0660*/  LEA R13, R27, 0xfff, 0xc ;  /* 0x00000fff1b0d7811 */ /* 0x000fe400078e60ff */
[----:B------:R-:W-:Y:S01]  /*0670*/  IABS R14, R12 ;  /* 0x0000000c000e7213 */ /* 0x000fe20000000000 */
[----:B------:R-:W-:Y:S01]  /*0680*/  IMAD.MOV.U32 R12, RZ, RZ, R9 ;  /* 0x000000ffff0c7224 */ /* 0x000fe200078e0009 */
[----:B------:R-:W-:Y:S02]  /*0690*/  IADD3 R8, R8, R17, RZ ;  /* 0x0000001108087210 */ /* 0x000fe40007ffe0ff */
[----:B------:R-:W-:Y:S01]  /*06a0*/  IADD3 R11, R11, -0x3f, RZ ;  /* 0xffffffc10b0b7810 */ /* 0x000fe20007ffe0ff */
[----:B------:R-:W-:Y:S01]  /*06b0*/  IMAD.IADD R9, R13, 0x1, -R12 ;  /* 0x000000010d097824 */ /* 0x000fe200078e0a0c */
[----:B------:R-:W-:Y:S02]  /*06c0*/  IABS R8, R8 ;  /* 0x0000000800087213 */ /* 0x000fe40000000000 */
[----:B------:R-:W-:-:S02]  /*06d0*/  IABS R12, R7 ;  /* 0x00000007000c7213 */ /* 0x000fc40000000000 */
[----:B------:R-:W-:Y:S02]  /*06e0*/  IABS R5, R5 ;  /* 0x0000000500057213 */ /* 0x000fe40000000000 */
[----:B------:R-:W-:Y:S01]  /*06f0*/  MOV R7, R8 ;  /* 0x0000000800077202 */ /* 0x000fe20000000f00 */
[----:B------:R-:W-:Y:S01]  /*0700*/  IMAD.MOV.U32 R8, RZ, RZ, R12 ;  /* 0x000000ffff087224 */ /* 0x000fe200078e000c */
[----:B------:R-:W-:Y:S01]  /*0710*/  LOP3.LUT R19, RZ, R19, RZ, 0x33, !PT ;  /* 0x00000013ff137212 */ /* 0x000fe200078e33ff */
[----:B------:R-:W-:Y:S01]  /*0720*/  VIADD R5, R5, 0xffffffc1 ;  /* 0xffffffc105057836 */ /* 0x000fe20000000000 */
[----:B------:R-:W-:Y:S02]  /*0730*/  IABS R12, R6 ;  /* 0x00000006000c7213 */ /* 0x000fe40000000000 */
[----:B------:R-:W-:Y:S02]  /*0740*/  IABS R11, R11 ;  /* 0x0000000b000b7213 */ /* 0x000fe40000000000 */
[----:B------:R-:W-:-:S02]  /*0750*/  IADD3 R4, R4, -0x3f, RZ ;  /* 0xffffffc104047810 */ /* 0x000fc40007ffe0ff */
[----:B------:R-:W-:Y:S01]  /*0760*/  IADD3 R6, R7, -0x3f, RZ ;  /* 0xffffffc107067810 */ /* 0x000fe20007ffe0ff */
[----:B------:R-:W-:Y:S01]  /*0770*/  VIADD R7, R8, 0xffffffc1 ;  /* 0xffffffc108077836 */ /* 0x000fe20000000000 */
[----:B------:R-:W-:Y:S02]  /*0780*/  IADD3 R0, R0, R19, RZ ;  /* 0x0000001300007210 */ /* 0x000fe40007ffe0ff */
[----:B------:R-:W-:Y:S02]  /*0790*/  IABS R16, R10 ;  /* 0x0000000a00107213 */ /* 0x000fe40000000000 */
[----:B------:R-:W-:Y:S02]  /*07a0*/  MOV R8, R12 ;  /* 0x0000000c00087202 */ /* 0x000fe40000000f00 */
[----:B------:R-:W-:Y:S02]  /*07b0*/  MOV R10, R11 ;  /* 0x0000000b000a7202 */ /* 0x000fe40000000f00 */
[----:B------:R-:W-:-:S02]  /*07c0*/  IABS R12, R4 ;  /* 0x00000004000c7213 */ /* 0x000fc40000000000 */
[----:B------:R-:W-:Y:S02]  /*07d0*/  IADD3 R11, R13, -R14, RZ ;  /* 0x8000000e0d0b7210 */ /* 0x000fe40007ffe0ff */
[----:B------:R-:W-:Y:S02]  /*07e0*/  IABS R3, R3 ;  /* 0x0000000300037213 */ /* 0x000fe40000000000 */
[----:B------:R-:W-:Y:S02]  /*07f0*/  IABS R4, R2 ;  /* 0x0000000200047213 */ /* 0x000fe40000000000 */
[----:B------:R-:W-:Y:S02]  /*0800*/  IABS R15, R5 ;  /* 0x00000005000f7213 */ /* 0x000fe40000000000 */
[----:B------:R-:W-:Y:S02]  /*0810*/  IABS R14, R7 ;  /* 0x00000007000e7213 */ /* 0x000fe40000000000 */
[----:B------:R-:W-:Y:S01]  /*0820*/  IABS R5, R6 ;  /* 0x0000000600057213 */ /* 0x000fe20000000000 */
[----:B------:R-:W-:Y:S01]  /*0830*/  IMAD.MOV.U32 R6, RZ, RZ, R12 ;  /* 0x000000ffff067224 */ /* 0x000fe200078e000c */
[----:B------:R-:W-:Y:S01]  /*0840*/  IABS R7, R0 ;  /* 0x0000000000077213 */ /* 0x000fe20000000000 */
[----:B------:R-:W-:Y:S01]  /*0850*/  VIADD R0, R8, 0xffffffc1 ;  /* 0xffffffc108007836 */ /* 0x000fe20000000000 */
[----:B------:R-:W-:Y:S01]  /*0860*/  MOV R2, R3 ;  /* 0x0000000300027202 */ /* 0x000fe20000000f00 */
[----:B------:R-:W-:Y:S01]  /*0870*/  IMAD.MOV.U32 R3, RZ, RZ, R4 ;  /* 0x000000ffff037224 */ /* 0x000fe200078e0004 */
[----:B------:R-:W-:Y:S01]  /*0880*/  MOV R4, R5 ;  /* 0x0000000500047202 */ /* 0x000fe20000000f00 */
[----:B------:R-:W-:Y:S01]  /*0890*/  IMAD.MOV.U32 R8, RZ, RZ, R14 ;  /* 0x000000ffff087224 */ /* 0x000fe200078e000e */
[----:B------:R-:W-:-:S02]  /*08a0*/  MOV R5, R7 ;  /* 0x0000000700057202 */ /* 0x000fc40000000f00 */
[----:B------:R-:W-:Y:S01]  /*08b0*/  IABS R7, R0 ;  /* 0x0000000000077213 */ /* 0x000fe20000000000 */
[----:B------:R-:W-:Y:S01]  /*08c0*/  VIADD R0, R2, 0xffffffc1 ;  /* 0xffffffc102007836 */ /* 0x000fe20000000000 */
[----:B------:R-:W-:Y:S02]  /*08d0*/  LEA R29, R25, 0xfff, 0xc ;  /* 0x00000fff191d7811 */ /* 0x000fe400078e60ff */
[----:B------:R-:W-:Y:S02]  /*08e0*/  IADD3 R2, R3, -0x3f, RZ ;  /* 0xffffffc103027810 */ /* 0x000fe40007ffe0ff */
[----:B------:R-:W-:Y:S01]  /*08f0*/  IADD3 R10, R13, -R10, RZ ;  /* 0x8000000a0d0a7210 */ /* 0x000fe20007ffe0ff */
[----:B------:R-:W-:Y:S01]  /*0900*/  IMAD.IADD R13, R13, 0x1, -R16 ;  /* 0x000000010d0d7824 */ /* 0x000fe200078e0a10 */
[----:B------:R-:W-:Y:S01]  /*0910*/  MOV R3, R7 ;  /* 0x0000000700037202 */ /* 0x000fe20000000f00 */
[C---:B------:R-:W-:Y:S01]  /*0920*/  IMAD.IADD R19, R29.reuse, 0x1, -R8 ;  /* 0x000000011d137824 */ /* 0x040fe200078e0a08 */
[----:B------:R-:W-:Y:S01]  /*0930*/  MOV R12, R15 ;  /* 0x0000000f000c7202 */ /* 0x000fe20000000f00 */
[----:B------:R-:W-:Y:S01]  /*0940*/  IMAD.IADD R15, R29, 0x1, -R4 ;  /* 0x000000011d0f7824 */ /* 0x000fe200078e0a04 */
[----:B------:R-:W-:Y:S01]  /*0950*/  IADD3 R17, R29, -R6, RZ ;  /* 0x800000061d117210 */ /* 0x000fe20007ffe0ff */
[C---:B------:R-:W-:Y:S01]  /*0960*/  IMAD R7, R3.reuse, -0x40, R10 ;  /* 0xffffffc003077824 */ /* 0x040fe200078e020a */
[----:B------:R-:W-:Y:S01]  /*0970*/  IABS R6, R2 ;  /* 0x0000000200067213 */ /* 0x000fe20000000000 */
[----:B------:R-:W-:Y:S01]  /*0980*/  IMAD R9, R3, -0x40, R9 ;  /* 0xffffffc003097824 */ /* 0x000fe200078e0209 */
[----:B------:R-:W-:Y:S01]  /*0990*/  IABS R4, R0 ;  /* 0x0000000000047213 */ /* 0x000fe20000000000 */
[----:B------:R-:W2:Y:S01]  /*09a0*/  LDC.64 R2, c[0x0][0x218] ;  /* 0x00008600ff027b82 */ /* 0x000ea20000000a00 */
[----:B------:R-:W-:Y:S01]  /*09b0*/  IADD3 R0, R5, -0x3f, RZ ;  /* 0xffffffc105007810 */ /* 0x000fe20007ffe0ff */
[----:B------:R-:W-:-:S02]  /*09c0*/  IMAD R15, R6, -0x40, R15 ;  /* 0xffffffc0060f7824 */ /* 0x000fc400078e020f */
[----:B------:R-:W-:Y:S01]  /*09d0*/  IMAD R17, R6, -0x40, R17 ;  /* 0xffffffc006117824 */ /* 0x000fe200078e0211 */
[----:B------:R-:W-:Y:S01]  /*09e0*/  IABS R0, R0 ;  /* 0x0000000000007213 */ /* 0x000fe20000000000 */
[----:B-1----:R-:W-:-:S04]  /*09f0*/  IMAD.WIDE R6, R7, 0x4, R20 ;  /* 0x0000000407067825 */ /* 0x002fc800078e0214 */
[----:B------:R-:W-:Y:S01]  /*0a00*/  IMAD.IADD R29, R29, 0x1, -R12 ;  /* 0x000000011d1d7824 */ /* 0x000fe200078e0a0c */
[----:B------:R1:W3:Y:S01]  /*0a10*/  LDG.E.EL R22, desc[UR4][R6.64] ;  /* 0x0000000406167981 */ /* 0x0002e2000c2e1900 */
[----:B------:R-:W-:-:S04]  /*0a20*/  IMAD.WIDE R8, R9, 0x4, R20 ;  /* 0x0000000409087825 */ /* 0x000fc800078e0214 */
[C---:B------:R-:W-:Y:S02]  /*0a30*/  IMAD R11, R4.reuse, -0x40, R11 ;  /* 0xffffffc0040b7824 */ /* 0x040fe400078e020b */
[----:B------:R-:W-:Y:S02]  /*0a40*/  IMAD R13, R4, -0x40, R13 ;  /* 0xffffffc0040d7824 */ /* 0x000fe400078e020d */
[----:B------:R-:W4:Y:S01]  /*0a50*/  LDC.64 R4, c[0x0][0x220] ;  /* 0x00008800ff047b82 */ /* 0x000f220000000a00 */
[C---:B------:R-:W-:Y:S02]  /*0a60*/  IMAD R19, R0.reuse, -0x40, R19 ;  /* 0xffffffc000137824 */ /* 0x040fe400078e0213 */
[----:B------:R-:W-:Y:S02]  /*0a70*/  IMAD R29, R0, -0x40, R29 ;  /* 0xffffffc0001d7824 */ /* 0x000fe400078e021d */
[----:B------:R5:W3:Y:S03]  /*0a80*/  LDG.E.EL R0, desc[UR4][R8.64] ;  /* 0x0000000408007981 */ /* 0x000ae6000c2e1900 */
[----:B-1----:R-:W1:Y:S08]  /*0a90*/  LDC.64 R6, c[0x0][0x228] ;  /* 0x00008a00ff067b82 */ /* 0x002e700000000a00 */
[----:B-----5:R-:W5:Y:S01]  /*0aa0*/  LDC.64 R8, c[0x0][0x230] ;  /* 0x00008c00ff087b82 */ /* 0x020f620000000a00 */
[----:B------:R-:W-:-:S04]  /*0ab0*/  IMAD.WIDE R10, R11, 0x4, R20 ;  /* 0x000000040b0a7825 */ /* 0x000fc800078e0214 */
[--C-:B------:R-:W-:Y:S02]  /*0ac0*/  IMAD.WIDE R12, R13, 0x4, R20.reuse ;  /* 0x000000040d0c7825 */ /* 0x100fe400078e0214 */
[----:B------:R-:W3:Y:S02]  /*0ad0*/  LDG.E.EL R10, desc[UR4][R10.64] ;  /* 0x000000040a0a7981 */ /* 0x000ee4000c2e1900 */
[--C-:B------:R-:W-:Y:S02]  /*0ae0*/  IMAD.WIDE R14, R15, 0x4, R20.reuse ;  /* 0x000000040f0e7825 */ /* 0x100fe400078e0214 */
[----:B------:R-:W3:Y:S02]  /*0af0*/  LDG.E.EL R12, desc[UR4][R12.64] ;  /* 0x000000040c0c7981 */ /* 0x000ee4000c2e1900 */
[--C-:B------:R-:W-:Y:S02]  /*0b00*/  IMAD.WIDE R16, R17, 0x4, R20.reuse ;  /* 0x0000000411107825 */ /* 0x100fe400078e0214 */
[----:B------:R4:W3:Y:S02]  /*0b10*/  LDG.E.EL R24, desc[UR4][R14.64] ;  /* 0x000000040e187981 */ /* 0x0008e4000c2e1900 */
[----:B------:R-:W-:-:S02]  /*0b20*/  IMAD.WIDE R18, R19, 0x4, R20 ;  /* 0x0000000413127825 */ /* 0x000fc400078e0214 */
[----:B------:R-:W3:Y:S02]  /*0b30*/  LDG.E.EL R16, desc[UR4][R16.64] ;  /* 0x0000000410107981 */ /* 0x000ee4000c2e1900 */
[----:B------:R-:W-:Y:S02]  /*0b40*/  IMAD.WIDE R20, R29, 0x4, R20 ;  /* 0x000000041d147825 */ /* 0x000fe400078e0214 */
[----:B------:R-:W3:Y:S02]  /*0b50*/  LDG.E.EL R18, desc[UR4][R18.64] ;  /* 0x0000000412127981 */ /* 0x000ee4000c2e1900 */
[--C-:B--2---:R-:W-:Y:S02]  /*0b60*/  IMAD.WIDE R28, R27, 0x4, R2.reuse ;  /* 0x000000041b1c7825 */ /* 0x104fe400078e0202 */
[----:B------:R-:W2:Y:S02]  /*0b70*/  LDG.E.EL R20, desc[UR4][R20.64] ;  /* 0x0000000414147981 */ /* 0x000ea4000c2e1900 */
[----:B------:R-:W-:-:S02]  /*0b80*/  IMAD.WIDE R2, R25, 0x4, R2 ;  /* 0x0000000419027825 */ /* 0x000fc400078e0202 */
[----:B------:R-:W3:Y:S02]  /*0b90*/  LDG.E.EL R29, desc[UR4][R28.64] ;  /* 0x000000041c1d7981 */ /* 0x000ee4000c2e1900 */
[--C-:B----4-:R-:W-:Y:S02]  /*0ba0*/  IMAD.WIDE R14, R27, 0x4, R4.reuse ;  /* 0x000000041b0e7825 */ /* 0x110fe400078e0204 */
[----:B0-----:R0:W4:Y:S04]  /*0bb0*/  LDG.E.EL R11, desc[UR4][R2.64] ;  /* 0x00000004020b7981 */ /* 0x001128000c2e1900 */
[----:B------:R-:W2:Y:S01]  /*0bc0*/  LDG.E.EL R14, desc[UR4][R14.64] ;  /* 0x000000040e0e7981 */ /* 0x000ea2000c2e1900 */
[----:B0-----:R-:W-:-:S04]  /*0bd0*/  IMAD.WIDE R2, R25, 0x4, R4 ;  /* 0x0000000419027825 */ /* 0x001fc800078e0204 */
[C---:B-1----:R-:W-:Y:S01]  /*0be0*/  IMAD.WIDE R4, R27.reuse, 0x4, R6 ;  /* 0x000000041b047825 */ /* 0x042fe200078e0206 */
[----:B------:R0:W2:Y:S03]  /*0bf0*/  LDG.E.EL R13, desc[UR4][R2.64] ;  /* 0x00000004020d7981 */ /* 0x0000a6000c2e1900 */
[----:B-----5:R-:W-:Y:S02]  /*0c00*/  IMAD.WIDE R26, R27, 0x4, R8 ;  /* 0x000000041b1a7825 */ /* 0x020fe400078e0208 */
[----:B------:R-:W5:Y:S02]  /*0c10*/  LDG.E.EL R4, desc[UR4][R4.64] ;  /* 0x0000000404047981 */ /* 0x000f64000c2e1900 */
[C---:B------:R-:W-:Y:S02]  /*0c20*/  IMAD.WIDE R6, R25.reuse, 0x4, R6 ;  /* 0x0000000419067825 */ /* 0x040fe400078e0206 */
[----:B------:R-:W5:Y:S01]  /*0c30*/  LDG.E.EL R27, desc[UR4][R26.64] ;  /* 0x000000041a1b7981 */ /* 0x000f62000c2e1900 */
[----:B0-----:R-:W0:Y:S01]  /*0c40*/  LDC.64 R2, c[0x0][0x238] ;  /* 0x00008e00ff027b82 */ /* 0x001e220000000a00 */
[----:B------:R-:W-:-:S02]  /*0c50*/  IMAD.WIDE R8, R25, 0x4, R8 ;  /* 0x0000000419087825 */ /* 0x000fc400078e0208 */
[----:B------:R-:W5:Y:S04]  /*0c60*/  LDG.E.EL R6, desc[UR4][R6.64] ;  /* 0x0000000406067981 */ /* 0x000f68000c2e1900 */
[----:B------:R-:W5:Y:S01]  /*0c70*/  LDG.E.EL R9, desc[UR4][R8.64] ;  /* 0x0000000408097981 */ /* 0x000f62000c2e1900 */
[----:B0-----:R-:W-:-:S04]  /*0c80*/  IMAD.WIDE R2, R23, 0x4, R2 ;  /* 0x0000000417027825 */ /* 0x001fc800078e0202 */
[--C-:B---3--:R-:W-:Y:S01]  /*0c90*/  FADD R17, R0, -R29.reuse ;  /* 0x8000001d00117221 */ /* 0x108fe20000000000 */
[--C-:B------:R-:W-:Y:S01]  /*0ca0*/  FADD R15, R22, -R29.reuse ;  /* 0x8000001d160f7221 */ /* 0x100fe20000000000 */
[--C-:B------:R-:W-:Y:S01]  /*0cb0*/  FADD R19, R10, -R29.reuse ;  /* 0x8000001d0a137221 */ /* 0x100fe20000000000 */
[----:B------:R-:W-:Y:S01]  /*0cc0*/  FADD R29, R12, -R29 ;  /* 0x8000001d0c1d7221 */ /* 0x000fe20000000000 */
[--C-:B----4-:R-:W-:Y:S01]  /*0cd0*/  FADD R16, R16, -R11.reuse ;  /* 0x8000000b10107221 */ /* 0x110fe20000000000 */
[--C-:B------:R-:W-:Y:S01]  /*0ce0*/  FADD R24, R24, -R11.reuse ;  /* 0x8000000b18187221 */ /* 0x100fe20000000000 */
[--C-:B------:R-:W-:Y:S01]  /*0cf0*/  FADD R18, R18, -R11.reuse ;  /* 0x8000000b12127221 */ /* 0x100fe20000000000 */
[----:B--2---:R-:W-:Y:S01]  /*0d00*/  FADD R20, R20, -R11 ;  /* 0x8000000b14147221 */ /* 0x004fe20000000000 */
[C---:B------:R-:W-:Y:S01]  /*0d10*/  FMUL R10, R14.reuse, R17 ;  /* 0x000000110e0a7220 */ /* 0x040fe20000400000 */
[C---:B------:R-:W-:Y:S01]  /*0d20*/  FMUL R15, R14.reuse, R15 ;  /* 0x0000000f0e0f7220 */ /* 0x040fe20000400000 */
[C---:B------:R-:W-:Y:S01]  /*0d30*/  FMUL R0, R14.reuse, R29 ;  /* 0x0000001d0e007220 */ /* 0x040fe20000400000 */
[----:B------:R-:W-:Y:S01]  /*0d40*/  FMUL R14, R14, R19 ;  /* 0x000000130e0e7220 */ /* 0x000fe20000400000 */
[C---:B------:R-:W-:Y:S01]  /*0d50*/  FMUL R16, R13.reuse, R16 ;  /* 0x000000100d107220 */ /* 0x040fe20000400000 */
[C---:B------:R-:W-:Y:S01]  /*0d60*/  FMUL R20, R13.reuse, R20 ;  /* 0x000000140d147220 */ /* 0x040fe20000400000 */
[C---:B------:R-:W-:Y:S01]  /*0d70*/  FMUL R18, R13.reuse, R18 ;  /* 0x000000120d127220 */ /* 0x040fe20000400000 */
[----:B------:R-:W-:Y:S01]  /*0d80*/  FMUL R24, R13, R24 ;  /* 0x000000180d187220 */ /* 0x000fe20000400000 */
[C-C-:B-----5:R-:W-:Y:S01]  /*0d90*/  FFMA R10, R4.reuse, R10, R27.reuse ;  /* 0x0000000a040a7223 */ /* 0x160fe2000000001b */
[C-C-:B------:R-:W-:Y:S01]  /*0da0*/  FFMA R15, R4.reuse, R15, R27.reuse ;  /* 0x0000000f040f7223 */ /* 0x140fe2000000001b */
[C-C-:B------:R-:W-:Y:S01]  /*0db0*/  FFMA R14, R4.reuse, R14, R27.reuse ;  /* 0x0000000e040e7223 */ /* 0x140fe2000000001b */
[----:B------:R-:W-:-:S02]  /*0dc0*/  FFMA R0, R4, R0, R27 ;  /* 0x0000000004007223 */ /* 0x000fc4000000001b */
[----:B------:R-:W-:Y:S01]  /*0dd0*/  FSETP.GEU.AND P6, PT, R10, RZ, PT ;  /* 0x000000ff0a00720b */ /* 0x000fe20003fce000 */
[C-C-:B------:R-:W-:Y:S01]  /*0de0*/  FFMA R16, R6.reuse, R16, R9.reuse ;  /* 0x0000001006107223 */ /* 0x140fe20000000009 */
[C-C-:B------:R-:W-:Y:S01]  /*0df0*/  FFMA R24, R6.reuse, R24, R9.reuse ;  /* 0x0000001806187223 */ /* 0x140fe20000000009 */
[C-C-:B------:R-:W-:Y:S01]  /*0e00*/  FFMA R18, R6.reuse, R18, R9.reuse ;  /* 0x0000001206127223 */ /* 0x140fe20000000009 */
[----:B------:R-:W-:Y:S01]  /*0e10*/  FFMA R20, R6, R20, R9 ;  /* 0x0000001406147223 */ /* 0x000fe20000000009 */
[----:B------:R-:W-:Y:S02]  /*0e20*/  SEL R5, R10, RZ, P6 ;  /* 0x000000ff0a057207 */ /* 0x000fe40003000000 */
[----:B------:R-:W-:Y:S02]  /*0e30*/  FSETP.GEU.AND P5, PT, R16, RZ, PT ;  /* 0x000000ff1000720b */ /* 0x000fe40003fae000 */
[----:B------:R-:W-:Y:S02]  /*0e40*/  FSETP.GEU.AND P0, PT, R15, RZ, PT ;  /* 0x000000ff0f00720b */ /* 0x000fe40003f0e000 */
[----:B------:R-:W-:-:S02]  /*0e50*/  FSETP.GEU.AND P1, PT, R0, RZ, PT ;  /* 0x000000ff0000720b */ /* 0x000fc40003f2e000 */
[----:B------:R-:W-:Y:S02]  /*0e60*/  FSETP.GEU.AND P2, PT, R14, RZ, PT ;  /* 0x000000ff0e00720b */ /* 0x000fe40003f4e000 */
[----:B------:R-:W-:Y:S02]  /*0e70*/  FSETP.GEU.AND P3, PT, R20, RZ, PT ;  /* 0x000000ff1400720b */ /* 0x000fe40003f6e000 */
[----:B------:R-:W-:Y:S02]  /*0e80*/  FSETP.GEU.AND P4, PT, R18, RZ, PT ;  /* 0x000000ff1200720b */ /* 0x000fe40003f8e000 */
[----:B------:R-:W-:Y:S02]  /*0e90*/  FSETP.GEU.AND P6, PT, R24, RZ, PT ;  /* 0x000000ff1800720b */ /* 0x000fe40003fce000 */
[----:B------:R-:W-:Y:S02]  /*0ea0*/  SEL R17, R16, RZ, P5 ;  /* 0x000000ff10117207 */ /* 0x000fe40002800000 */
[----:B------:R-:W-:-:S02]  /*0eb0*/  SEL R4, R15, RZ, P0 ;  /* 0x000000ff0f047207 */ /* 0x000fc40000000000 */
[----:B------:R-:W-:Y:S02]  /*0ec0*/  SEL R7, R0, RZ, P1 ;  /* 0x000000ff00077207 */ /* 0x000fe40000800000 */
[----:B------:R-:W-:Y:S02]  /*0ed0*/  SEL R6, R14, RZ, P2 ;  /* 0x000000ff0e067207 */ /* 0x000fe40001000000 */
[----:B------:R-:W-:Y:S02]  /*0ee0*/  SEL R19, R20, RZ, P3 ;  /* 0x000000ff14137207 */ /* 0x000fe40001800000 */
[----:B------:R-:W-:Y:S02]  /*0ef0*/  SEL R18, R18, RZ, P4 ;  /* 0x000000ff12127207 */ /* 0x000fe40002000000 */
[----:B------:R-:W-:Y:S01]  /*0f00*/  SEL R16, R24, RZ, P6 ;  /* 0x000000ff18107207 */ /* 0x000fe20003000000 */
[----:B------:R-:W-:Y:S04]  /*0f10*/  STG.E.128 desc[UR4][R2.64], R4 ;  /* 0x0000000402007986 */ /* 0x000fe8000c101d04 */
[----:B------:R-:W-:Y:S01]  /*0f20*/  STG.E.128 desc[UR4][R2.64+0x800], R16 ;  /* 0x0008001002007986 */ /* 0x000fe2000c101d04 */
[----:B------:R-:W-:Y:S05]  /*0f30*/  EXIT ;  /* 0x000000000000794d */ /* 0x000fea0003800000 */
.L_x_0:
[----:B------:R-:W-:-:S00]  /*0f40*/  BRA `(.L_x_0) ;  /* 0xfffffffc00fc7947 */ /* 0x000fc0000383ffff */
[----:B------:R-:W-:-:S00]  /*0f50*/  NOP ;  /* 0x0000000000007918 */ /* 0x000fc00000000000 */
        /* <DEDUP_REMOVED lines=10> */
.L_x_1:


//--------------------- .nv.constant0.triton_poi_fused_reflection_pad2d_47 --------------------------
	.section	.nv.constant0.triton_poi_fused_reflection_pad2d_47,"a",@progbits
	.sectionflags	@""
	.align	4
.nv.constant0.triton_poi_fused_reflection_pad2d_47:
	.zero		580
